//
// Generated by NVIDIA NVVM Compiler
//
// Compiler Build ID: CL-36424714
// Cuda compilation tools, release 13.0, V13.0.88
// Based on NVVM 20.0.0
//

.version 9.0
.target sm_100
.address_size 64

	// .globl	scale

.visible .entry scale(
	.param .u64 .ptr .align 1 scale_param_0,
	.param .f32 scale_param_1,
	.param .u32 scale_param_2
)
{
	.reg .pred 	%p<2>;
	.reg .b32 	%r<6>;
	.reg .b32 	%f<4>;
	.reg .b64 	%rd<5>;

	ld.param.u64 	%rd1, [scale_param_0];
	ld.param.f32 	%f1, [scale_param_1];
	ld.param.u32 	%r2, [scale_param_2];
	mov.u32 	%r3, %ntid.x;
	mov.u32 	%r4, %ctaid.x;
	mov.u32 	%r5, %tid.x;
	mad.lo.s32 	%r1, %r3, %r4, %r5;
	setp.ge.s32 	%p1, %r1, %r2;
	@%p1 bra 	$L__BB0_2;
	cvta.to.global.u64 	%rd2, %rd1;
	mul.wide.s32 	%rd3, %r1, 4;
	add.s64 	%rd4, %rd2, %rd3;
	ld.global.f32 	%f2, [%rd4];
	mul.f32 	%f3, %f1, %f2;
	st.global.f32 	[%rd4], %f3;
$L__BB0_2:
	ret;

}


// ===== COMPILED SASS (sm_100) =====

	.target	sm_100

	.elftype	@"ET_EXEC"


//--------------------- .note.nv.tkinfo           --------------------------
	.section	.note.nv.tkinfo,"",@"SHT_NOTE"
	.sectionflags	@"SHF_NOTE_NV_TKINFO"
	.tkinfo
        /*0018*/ 	.word	0x00000002
        /*0030*/ 	.string	""
        /*0030*/ 	.string	"ptxas"
        /*0030*/ 	.string	"Cuda compilation tools, release 13.0, V13.0.88"
        /*0030*/ 	.string	"Build cuda_13.0.r13.0/compiler.36424714_0"
        /*0030*/ 	.string	"-arch sm_100 -m 64 "



//--------------------- .note.nv.cuinfo           --------------------------
	.section	.note.nv.cuinfo,"",@"SHT_NOTE"
	.sectionflags	@"SHF_NOTE_NV_CUINFO"
        /*0018*/ 	.short	0x0002
        /*001a*/ 	.short	0x0064
        /*001c*/ 	.short	0x0082
	.zero		2


//--------------------- .nv.info                  --------------------------
	.section	.nv.info,"",@"SHT_CUDA_INFO"
	.align	4


	//----- nvinfo : EIATTR_REGCOUNT
	.align		4
        /*0000*/ 	.byte	0x04, 0x2f
        /*0002*/ 	.short	(.L_1 - .L_0)
	.align		4
.L_0:
        /*0004*/ 	.word	index@(scale)
        /*0008*/ 	.word	0x00000008


	//----- nvinfo : EIATTR_FRAME_SIZE
	.align		4
.L_1:
        /*000c*/ 	.byte	0x04, 0x11
        /*000e*/ 	.short	(.L_3 - .L_2)
	.align		4
.L_2:
        /*0010*/ 	.word	index@(scale)
        /*0014*/ 	.word	0x00000000


	//----- nvinfo : EIATTR_MIN_STACK_SIZE
	.align		4
.L_3:
        /*0018*/ 	.byte	0x04, 0x12
        /*001a*/ 	.short	(.L_5 - .L_4)
	.align		4
.L_4:
        /*001c*/ 	.word	index@(scale)
        /*0020*/ 	.word	0x00000000
.L_5:


//--------------------- .nv.compat                --------------------------
	.section	.nv.compat,"",@"SHT_CUDA_COMPAT_INFO"
	.align	4
        /*0000*/ 	.byte	0x02, 0x09, 0x00, 0x00, 0x02, 0x02, 0x01, 0x00, 0x02, 0x05, 0x05, 0x00, 0x03, 0x07, 0x01, 0x01
        /*0010*/ 	.byte	0x02, 0x03, 0x00, 0x00, 0x02, 0x06, 0x01, 0x00, 0x04, 0x0b, 0x08, 0x00, 0x09, 0x00, 0x00, 0x00
        /*0020*/ 	.byte	0x00, 0x00, 0x00, 0x00


//--------------------- .nv.info.scale            --------------------------
	.section	.nv.info.scale,"",@"SHT_CUDA_INFO"
	.sectionflags	@""
	.align	4


	//----- nvinfo : EIATTR_CUDA_API_VERSION
	.align		4
        /*0000*/ 	.byte	0x04, 0x37
        /*0002*/ 	.short	(.L_7 - .L_6)
.L_6:
        /*0004*/ 	.word	0x00000082


	//----- nvinfo : EIATTR_KPARAM_INFO
	.align		4
.L_7:
        /*0008*/ 	.byte	0x04, 0x17
        /*000a*/ 	.short	(.L_9 - .L_8)
.L_8:
        /*000c*/ 	.word	0x00000000
        /*0010*/ 	.short	0x0002
        /*0012*/ 	.short	0x000c
        /*0014*/ 	.byte	0x00, 0xf0, 0x11, 0x00


	//----- nvinfo : EIATTR_KPARAM_INFO
	.align		4
.L_9:
        /*0018*/ 	.byte	0x04, 0x17
        /*001a*/ 	.short	(.L_11 - .L_10)
.L_10:
        /*001c*/ 	.word	0x00000000
        /*0020*/ 	.short	0x0001
        /*0022*/ 	.short	0x0008
        /*0024*/ 	.byte	0x00, 0xf0, 0x11, 0x00


	//----- nvinfo : EIATTR_KPARAM_INFO
	.align		4
.L_11:
        /*0028*/ 	.byte	0x04, 0x17
        /*002a*/ 	.short	(.L_13 - .L_12)
.L_12:
        /*002c*/ 	.word	0x00000000
        /*0030*/ 	.short	0x0000
        /*0032*/ 	.short	0x0000
        /*0034*/ 	.byte	0x00, 0xf5, 0x21, 0x00


	//----- nvinfo : EIATTR_SPARSE_MMA_MASK
	.align		4
.L_13:
        /*0038*/ 	.byte	0x03, 0x50
        /*003a*/ 	.short	0x0000


	//----- nvinfo : EIATTR_MAXREG_COUNT
	.align		4
        /*003c*/ 	.byte	0x03, 0x1b
        /*003e*/ 	.short	0x00ff


	//----- nvinfo : EIATTR_MERCURY_ISA_VERSION
	.align		4
        /*0040*/ 	.byte	0x03, 0x5f
        /*0042*/ 	.short	0x0101


	//----- nvinfo : EIATTR_VRC_CTA_INIT_COUNT
	.align		4
        /*0044*/ 	.byte	0x02, 0x4a
	.zero		1
	.zero		1


	//----- nvinfo : EIATTR_EXIT_INSTR_OFFSETS
	.align		4
        /*0048*/ 	.byte	0x04, 0x1c
        /*004a*/ 	.short	(.L_15 - .L_14)


	//   ....[0]....
.L_14:
        /*004c*/ 	.word	0x00000070


	//   ....[1]....
        /*0050*/ 	.word	0x000000f0


	//----- nvinfo : EIATTR_CBANK_PARAM_SIZE
	.align		4
.L_15:
        /*0054*/ 	.byte	0x03, 0x19
        /*0056*/ 	.short	0x0010


	//----- nvinfo : EIATTR_PARAM_CBANK
	.align		4
        /*0058*/ 	.byte	0x04, 0x0a
        /*005a*/ 	.short	(.L_17 - .L_16)
	.align		4
.L_16:
        /*005c*/ 	.word	index@(.nv.constant0.scale)
        /*0060*/ 	.short	0x0380
        /*0062*/ 	.short	0x0010


	//----- nvinfo : EIATTR_SW_WAR
	.align		4
.L_17:
        /*0064*/ 	.byte	0x04, 0x36
        /*0066*/ 	.short	(.L_19 - .L_18)
.L_18:
        /*0068*/ 	.word	0x00000008
.L_19:


//--------------------- .nv.callgraph             --------------------------
	.section	.nv.callgraph,"",@"SHT_CUDA_CALLGRAPH"
	.align	4
	.sectionentsize	8
	.align		4
        /*0000*/ 	.word	0x00000000
	.align		4
        /*0004*/ 	.word	0xffffffff
	.align		4
        /*0008*/ 	.word	0x00000000
	.align		4
        /*000c*/ 	.word	0xfffffffe
	.align		4
        /*0010*/ 	.word	0x00000000
	.align		4
        /*0014*/ 	.word	0xfffffffd
	.align		4
        /*0018*/ 	.word	0x00000000
	.align		4
        /*001c*/ 	.word	0xfffffffc


//--------------------- .text.scale               --------------------------
	.section	.text.scale,"ax",@progbits
	.align	128
        .global         scale
        .type           scale,@function
        .size           scale,(.L_x_1 - scale)
        .other          scale,@"STO_CUDA_ENTRY STV_DEFAULT"
scale:
.text.scale:
[----:B------:R-:W-:Y:S01]  /*0000*/  LDC R1, c[0x0][0x37c] ;  /* 0x0000df00ff017b82 */ /* 0x000fe20000000800 */
[----:B------:R-:W0:Y:S01]  /*0010*/  S2R R5, SR_CTAID.X ;  /* 0x0000000000057919 */ /* 0x000e220000002500 */
[----:B------:R-:W0:Y:S01]  /*0020*/  LDCU UR4, c[0x0][0x360] ;  /* 0x00006c00ff0477ac */ /* 0x000e220008000800 */
[----:B------:R-:W0:Y:S01]  /*0030*/  S2R R0, SR_TID.X ;  /* 0x0000000000007919 */ /* 0x000e220000002100 */
[----:B------:R-:W1:Y:S01]  /*0040*/  LDCU UR5, c[0x0][0x38c] ;  /* 0x00007180ff0577ac */ /* 0x000e620008000800 */
[----:B0-----:R-:W-:-:S05]  /*0050*/  IMAD R5, R5, UR4, R0 ;  /* 0x0000000405057c24 */ /* 0x001fca000f8e0200 */
[----:B-1----:R-:W-:-:S13]  /*0060*/  ISETP.GE.AND P0, PT, R5, UR5, PT ;  /* 0x0000000505007c0c */ /* 0x002fda000bf06270 */
[----:B------:R-:W-:Y:S05]  /*0070*/  @P0 EXIT ;  /* 0x000000000000094d */ /* 0x000fea0003800000 */
[----:B------:R-:W0:Y:S01]  /*0080*/  LDC.64 R2, c[0x0][0x380] ;  /* 0x0000e000ff027b82 */ /* 0x000e220000000a00 */
[----:B------:R-:W1:Y:S01]  /*0090*/  LDCU.64 UR4, c[0x0][0x358] ;  /* 0x00006b00ff0477ac */ /* 0x000e620008000a00 */
[----:B------:R-:W2:Y:S01]  /*00a0*/  LDCU UR6, c[0x0][0x388] ;  /* 0x00007100ff0677ac */ /* 0x000ea20008000800 */
[----:B0-----:R-:W-:-:S05]  /*00b0*/  IMAD.WIDE R2, R5, 0x4, R2 ;  /* 0x0000000405027825 */ /* 0x001fca00078e0202 */
[----:B-1----:R-:W2:Y:S02]  /*00c0*/  LDG.E R0, desc[UR4][R2.64] ;  /* 0x0000000402007981 */ /* 0x002ea4000c1e1900 */
[----:B--2---:R-:W-:-:S05]  /*00d0*/  FMUL R5, R0, UR6 ;  /* 0x0000000600057c20 */ /* 0x004fca0008400000 */
[----:B------:R-:W-:Y:S01]  /*00e0*/  STG.E desc[UR4][R2.64], R5 ;  /* 0x0000000502007986 */ /* 0x000fe2000c101904 */
[----:B------:R-:W-:Y:S05]  /*00f0*/  EXIT ;  /* 0x000000000000794d */ /* 0x000fea0003800000 */
.L_x_0:
[----:B------:R-:W-:-:S00]  /*0100*/  BRA `(.L_x_0) ;  /* 0xfffffffc00fc7947 */ /* 0x000fc0000383ffff */
[----:B------:R-:W-:-:S00]  /*0110*/  NOP ;  /* 0x0000000000007918 */ /* 0x000fc00000000000 */
        /* <DEDUP_REMOVED lines=14> */
.L_x_1:


//--------------------- .nv.shared.reserved.0     --------------------------
	.section	.nv.shared.reserved.0,"aw",@nobits
	.weak		__nv_reservedSMEM_offset_0_alias
	.size		__nv_reservedSMEM_offset_0_alias, 0, 64
	.other		__nv_reservedSMEM_offset_0_alias,@"STO_CUDA_RESERVED_SHARED STV_DEFAULT"
__nv_reservedSMEM_offset_0_alias:
	.zero		0
	.zero		64


//--------------------- .nv.constant0.scale       --------------------------
	.section	.nv.constant0.scale,"a",@progbits
	.sectionflags	@""
	.align	4
.nv.constant0.scale:
	.zero		912


//--------------------- SYMBOLS --------------------------

	.type		.nv.reservedSmem.offset0,@object
	.size		.nv.reservedSmem.offset0,0x4
